	.headerflags	@"EF_CUDA_TEXMODE_UNIFIED EF_CUDA_64BIT_ADDRESS EF_CUDA_ACCELERATORS EF_CUDA_SM90 EF_CUDA_VIRTUAL_SM(EF_CUDA_SM90)"
	.elftype	@"ET_EXEC"


//--------------------- .nv.info                  --------------------------
	.section	.nv.info,"",@"SHT_CUDA_INFO"
	.align	4


	//----- nvinfo : EIATTR_REGCOUNT
	.align		4
        /*0000*/ 	.byte	0x04, 0x2f
        /*0002*/ 	.short	(.L_3 - .L_2)
	.align		4
.L_2:
        /*0004*/ 	.word	index@(triton_poi_fused__native_batch_norm_legit_no_training_convolution_relu_64)
        /*0008*/ 	.word	0x00000016


	//----- nvinfo : EIATTR_MIN_STACK_SIZE
	.align		4
.L_3:
        /*000c*/ 	.byte	0x04, 0x12
        /*000e*/ 	.short	(.L_5 - .L_4)
	.align		4
.L_4:
        /*0010*/ 	.word	index@(triton_poi_fused__native_batch_norm_legit_no_training_convolution_relu_64)
        /*0014*/ 	.word	0x00000000


	//----- nvinfo : EIATTR_FRAME_SIZE
	.align		4
.L_5:
        /*0018*/ 	.byte	0x04, 0x11
        /*001a*/ 	.short	(.L_7 - .L_6)
	.align		4
.L_6:
        /*001c*/ 	.word	index@(triton_poi_fused__native_batch_norm_legit_no_training_convolution_relu_64)
        /*0020*/ 	.word	0x00000000


	//----- nvinfo : EIATTR_MIN_STACK_SIZE
	.align		4
.L_7:
        /*0024*/ 	.byte	0x04, 0x12
        /*0026*/ 	.short	(.L_9 - .L_8)
	.align		4
.L_8:
        /*0028*/ 	.word	index@(triton_poi_fused__native_batch_norm_legit_no_training_convolution_relu_64)
        /*002c*/ 	.word	0x00000000
.L_9:


//--------------------- .nv.info.triton_poi_fused__native_batch_norm_legit_no_training_convolution_relu_64 --------------------------
	.section	.nv.info.triton_poi_fused__native_batch_norm_legit_no_training_convolution_relu_64,"",@"SHT_CUDA_INFO"
	.sectionflags	@""
	.align	4


	//----- nvinfo : EIATTR_CUDA_API_VERSION
	.align		4
        /*0000*/ 	.byte	0x04, 0x37
        /*0002*/ 	.short	(.L_11 - .L_10)
.L_10:
        /*0004*/ 	.word	0x0000007c


	//----- nvinfo : EIATTR_KPARAM_INFO
	.align		4
.L_11:
        /*0008*/ 	.byte	0x04, 0x17
        /*000a*/ 	.short	(.L_13 - .L_12)
.L_12:
        /*000c*/ 	.word	0x00000000
        /*0010*/ 	.short	0x0007
        /*0012*/ 	.short	0x0038
        /*0014*/ 	.byte	0x00, 0xf0, 0x11, 0x00


	//----- nvinfo : EIATTR_KPARAM_INFO
	.align		4
.L_13:
        /*0018*/ 	.byte	0x04, 0x17
        /*001a*/ 	.short	(.L_15 - .L_14)
.L_14:
        /*001c*/ 	.word	0x00000000
        /*0020*/ 	.short	0x0006
        /*0022*/ 	.short	0x0030
        /*0024*/ 	.byte	0x00, 0xf4, 0x21, 0x00


	//----- nvinfo : EIATTR_KPARAM_INFO
	.align		4
.L_15:
        /*0028*/ 	.byte	0x04, 0x17
        /*002a*/ 	.short	(.L_17 - .L_16)
.L_16:
        /*002c*/ 	.word	0x00000000
        /*0030*/ 	.short	0x0005
        /*0032*/ 	.short	0x0028
        /*0034*/ 	.byte	0x00, 0xf4, 0x21, 0x00


	//----- nvinfo : EIATTR_KPARAM_INFO
	.align		4
.L_17:
        /*0038*/ 	.byte	0x04, 0x17
        /*003a*/ 	.short	(.L_19 - .L_18)
.L_18:
        /*003c*/ 	.word	0x00000000
        /*0040*/ 	.short	0x0004
        /*0042*/ 	.short	0x0020
        /*0044*/ 	.byte	0x00, 0xf4, 0x21, 0x00


	//----- nvinfo : EIATTR_KPARAM_INFO
	.align		4
.L_19:
        /*0048*/ 	.byte	0x04, 0x17
        /*004a*/ 	.short	(.L_21 - .L_20)
.L_20:
        /*004c*/ 	.word	0x00000000
        /*0050*/ 	.short	0x0003
        /*0052*/ 	.short	0x0018
        /*0054*/ 	.byte	0x00, 0xf4, 0x21, 0x00


	//----- nvinfo : EIATTR_KPARAM_INFO
	.align		4
.L_21:
        /*0058*/ 	.byte	0x04, 0x17
        /*005a*/ 	.short	(.L_23 - .L_22)
.L_22:
        /*005c*/ 	.word	0x00000000
        /*0060*/ 	.short	0x0002
        /*0062*/ 	.short	0x0010
        /*0064*/ 	.byte	0x00, 0xf4, 0x21, 0x00


	//----- nvinfo : EIATTR_KPARAM_INFO
	.align		4
.L_23:
        /*0068*/ 	.byte	0x04, 0x17
        /*006a*/ 	.short	(.L_25 - .L_24)
.L_24:
        /*006c*/ 	.word	0x00000000
        /*0070*/ 	.short	0x0001
        /*0072*/ 	.short	0x0008
        /*0074*/ 	.byte	0x00, 0xf4, 0x21, 0x00


	//----- nvinfo : EIATTR_KPARAM_INFO
	.align		4
.L_25:
        /*0078*/ 	.byte	0x04, 0x17
        /*007a*/ 	.short	(.L_27 - .L_26)
.L_26:
        /*007c*/ 	.word	0x00000000
        /*0080*/ 	.short	0x0000
        /*0082*/ 	.short	0x0000
        /*0084*/ 	.byte	0x00, 0xf4, 0x21, 0x00


	//----- nvinfo : EIATTR_SPARSE_MMA_MASK
	.align		4
.L_27:
        /*0088*/ 	.byte	0x03, 0x50
        /*008a*/ 	.short	0x0000


	//----- nvinfo : EIATTR_MAXREG_COUNT
	.align		4
        /*008c*/ 	.byte	0x03, 0x1b
        /*008e*/ 	.short	0x00ff


	//----- nvinfo : EIATTR_EXIT_INSTR_OFFSETS
	.align		4
        /*0090*/ 	.byte	0x04, 0x1c
        /*0092*/ 	.short	(.L_29 - .L_28)


	//   ....[0]....
.L_28:
        /*0094*/ 	.word	0x000003c0


	//----- nvinfo : EIATTR_REQNTID
	.align		4
.L_29:
        /*0098*/ 	.byte	0x04, 0x10
        /*009a*/ 	.short	(.L_31 - .L_30)
.L_30:
        /*009c*/ 	.word	0x00000080
        /*00a0*/ 	.word	0x00000001
        /*00a4*/ 	.word	0x00000001


	//----- nvinfo : EIATTR_CBANK_PARAM_SIZE
	.align		4
.L_31:
        /*00a8*/ 	.byte	0x03, 0x19
        /*00aa*/ 	.short	0x003c


	//----- nvinfo : EIATTR_PARAM_CBANK
	.align		4
        /*00ac*/ 	.byte	0x04, 0x0a
        /*00ae*/ 	.short	(.L_33 - .L_32)
	.align		4
.L_32:
        /*00b0*/ 	.word	index@(.nv.constant0.triton_poi_fused__native_batch_norm_legit_no_training_convolution_relu_64)
        /*00b4*/ 	.short	0x0210
        /*00b6*/ 	.short	0x003c


	//----- nvinfo : EIATTR_SW_WAR
	.align		4
.L_33:
        /*00b8*/ 	.byte	0x04, 0x36
        /*00ba*/ 	.short	(.L_35 - .L_34)
.L_34:
        /*00bc*/ 	.word	0x00000008
.L_35:


//--------------------- .nv.callgraph             --------------------------
	.section	.nv.callgraph,"",@"SHT_CUDA_CALLGRAPH"
	.align	4
	.sectionentsize	8
	.align		4
        /*0000*/ 	.word	0x00000000
	.align		4
        /*0004*/ 	.word	0xffffffff
	.align		4
        /*0008*/ 	.word	0x00000000
	.align		4
        /*000c*/ 	.word	0xfffffffe
	.align		4
        /*0010*/ 	.word	0x00000000
	.align		4
        /*0014*/ 	.word	0xfffffffd
	.align		4
        /*0018*/ 	.word	0x00000000
	.align		4
        /*001c*/ 	.word	0xfffffffc


//--------------------- .nv.constant4             --------------------------
	.section	.nv.constant4,"a",@progbits
	.align	8
	.align		8
.nv.constant4:
        /*0000*/ 	.dword	_$_str
	.align		8
        /*0008*/ 	.dword	_$_str_$_2


//--------------------- .text.triton_poi_fused__native_batch_norm_legit_no_training_convolution_relu_64 --------------------------
	.section	.text.triton_poi_fused__native_batch_norm_legit_no_training_convolution_relu_64,"ax",@progbits
	.align	128
        .global         triton_poi_fused__native_batch_norm_legit_no_training_convolution_relu_64
        .type           triton_poi_fused__native_batch_norm_legit_no_training_convolution_relu_64,@function
        .size           triton_poi_fused__native_batch_norm_legit_no_training_convolution_relu_64,(.L_x_1 - triton_poi_fused__native_batch_norm_legit_no_training_convolution_relu_64)
        .other          triton_poi_fused__native_batch_norm_legit_no_training_convolution_relu_64,@"STO_CUDA_ENTRY STV_DEFAULT"
triton_poi_fused__native_batch_norm_legit_no_training_convolution_relu_64:
.text.triton_poi_fused__native_batch_norm_legit_no_training_convolution_relu_64:
[----:B------:R-:W-:Y:S01]  /*0000*/  LDC R1, c[0x0][0x28] ;  /* 0x00000a00ff017b82 */ /* 0x000fe20000000800 */
[----:B------:R-:W1:Y:S07]  /*0010*/  S2R R0, SR_TID.X ;  /* 0x0000000000007919 */ /* 0x000e6e0000002100 */
[----:B------:R-:W2:Y:S01]  /*0020*/  LDC.64 R14, c[0x0][0x228] ;  /* 0x00008a00ff0e7b82 */ /* 0x000ea20000000a00 */
[----:B------:R-:W-:Y:S01]  /*0030*/  ULDC.64 UR4, c[0x0][0x208] ;  /* 0x0000820000047ab9 */ /* 0x000fe20000000a00 */
[----:B------:R-:W3:Y:S06]  /*0040*/  S2R R5, SR_CTAID.X ;  /* 0x0000000000057919 */ /* 0x000eec0000002500 */
[----:B------:R-:W4:Y:S08]  /*0050*/  LDC.64 R10, c[0x0][0x218] ;  /* 0x00008600ff0a7b82 */ /* 0x000f300000000a00 */
[----:B------:R-:W5:Y:S08]  /*0060*/  LDC.64 R12, c[0x0][0x220] ;  /* 0x00008800ff0c7b82 */ /* 0x000f700000000a00 */
[----:B------:R-:W4:Y:S01]  /*0070*/  LDC.64 R16, c[0x0][0x230] ;  /* 0x00008c00ff107b82 */ /* 0x000f220000000a00 */
[----:B-1----:R-:W-:-:S02]  /*0080*/  SHF.L.U32 R0, R0, 0x1, RZ ;  /* 0x0000000100007819 */ /* 0x002fc400000006ff */
[----:B---3--:R-:W-:Y:S02]  /*0090*/  SHF.R.S32.HI R3, RZ, 0x17, R5 ;  /* 0x00000017ff037819 */ /* 0x008fe40000011405 */
[----:B------:R-:W-:Y:S02]  /*00a0*/  LOP3.LUT R0, R0, 0xfe, RZ, 0xc0, !PT ;  /* 0x000000fe00007812 */ /* 0x000fe400078ec0ff */
[----:B------:R-:W-:Y:S02]  /*00b0*/  SGXT R3, R3, 0x1 ;  /* 0x000000010303781a */ /* 0x000fe40000000200 */
[----:B------:R-:W-:Y:S02]  /*00c0*/  LEA R0, R5, R0, 0x8 ;  /* 0x0000000005007211 */ /* 0x000fe400078e40ff */
[----:B------:R-:W1:Y:S02]  /*00d0*/  LDC.64 R4, c[0x0][0x238] ;  /* 0x00008e00ff047b82 */ /* 0x000e640000000a00 */
[----:B------:R-:W-:-:S04]  /*00e0*/  LEA.HI R3, R3, R0, RZ, 0x4 ;  /* 0x0000000003037211 */ /* 0x000fc800078f20ff */
[--C-:B------:R-:W-:Y:S02]  /*00f0*/  SHF.R.S32.HI R2, RZ, 0x4, R3.reuse ;  /* 0x00000004ff027819 */ /* 0x100fe40000011403 */
[----:B------:R-:W-:-:S04]  /*0100*/  SHF.R.S32.HI R3, RZ, 0x1f, R3 ;  /* 0x0000001fff037819 */ /* 0x000fc80000011403 */
[----:B------:R-:W-:-:S04]  /*0110*/  LEA.HI R3, R3, R2, RZ, 0x7 ;  /* 0x0000000203037211 */ /* 0x000fc800078f38ff */
[----:B------:R-:W-:-:S04]  /*0120*/  LOP3.LUT R3, R3, 0xffffff80, RZ, 0xc0, !PT ;  /* 0xffffff8003037812 */ /* 0x000fc800078ec0ff */
[----:B------:R-:W-:Y:S02]  /*0130*/  IADD3 R19, R2, -R3, RZ ;  /* 0x8000000302137210 */ /* 0x000fe40007ffe0ff */
[----:B------:R-:W3:Y:S03]  /*0140*/  LDC.64 R2, c[0x0][0x210] ;  /* 0x00008400ff027b82 */ /* 0x000ee60000000a00 */
[----:B--2---:R-:W-:-:S05]  /*0150*/  IMAD.WIDE R14, R19, 0x4, R14 ;  /* 0x00000004130e7825 */ /* 0x004fca00078e020e */
[----:B------:R2:W2:Y:S01]  /*0160*/  LDG.E.EL R18, desc[UR4][R14.64] ;  /* 0x000000040e127981 */ /* 0x0004a2000c2e1900 */
[----:B----4-:R-:W-:-:S04]  /*0170*/  IMAD.WIDE R10, R19, 0x4, R10 ;  /* 0x00000004130a7825 */ /* 0x010fc800078e020a */
[----:B-----5:R-:W-:Y:S01]  /*0180*/  IMAD.WIDE R12, R19, 0x4, R12 ;  /* 0x00000004130c7825 */ /* 0x020fe200078e020c */
[----:B------:R4:W5:Y:S04]  /*0190*/  LDG.E.EL R8, desc[UR4][R10.64] ;  /* 0x000000040a087981 */ /* 0x000968000c2e1900 */
[----:B------:R-:W5:Y:S01]  /*01a0*/  LDG.E.EL R9, desc[UR4][R12.64] ;  /* 0x000000040c097981 */ /* 0x000f62000c2e1900 */
[----:B---3--:R-:W-:-:S05]  /*01b0*/  IMAD.WIDE R2, R0, 0x4, R2 ;  /* 0x0000000400027825 */ /* 0x008fca00078e0202 */
[----:B------:R-:W5:Y:S01]  /*01c0*/  LDG.E.64 R6, desc[UR4][R2.64] ;  /* 0x0000000402067981 */ /* 0x000f62000c1e1b00 */
[----:B0-2---:R-:W-:-:S04]  /*01d0*/  IMAD.WIDE R14, R19, 0x4, R16 ;  /* 0x00000004130e7825 */ /* 0x005fc800078e0210 */
[----:B-1----:R-:W-:Y:S02]  /*01e0*/  IMAD.WIDE R16, R19, 0x4, R4 ;  /* 0x0000000413107825 */ /* 0x002fe400078e0204 */
[----:B------:R-:W2:Y:S01]  /*01f0*/  LDG.E.EL R14, desc[UR4][R14.64] ;  /* 0x000000040e0e7981 */ /* 0x000ea2000c2e1900 */
[----:B----4-:R-:W-:Y:S01]  /*0200*/  HFMA2.MMA R10, -RZ, RZ, 1.625, 0 ;  /* 0x3e800000ff0a7435 */ /* 0x010fe200000001ff */
[----:B------:R-:W0:Y:S02]  /*0210*/  LDC.64 R4, c[0x0][0x240] ;  /* 0x00009000ff047b82 */ /* 0x000e240000000a00 */
[----:B------:R-:W2:Y:S01]  /*0220*/  LDG.E.EL R17, desc[UR4][R16.64] ;  /* 0x0000000410117981 */ /* 0x000ea2000c2e1900 */
[----:B0-----:R-:W-:-:S04]  /*0230*/  IMAD.WIDE R4, R0, 0x4, R4 ;  /* 0x0000000400047825 */ /* 0x001fc800078e0204 */
[----:B------:R-:W-:-:S04]  /*0240*/  FADD R18, R18, 9.9999997473787516356e-06 ;  /* 0x3727c5ac12127421 */ /* 0x000fc80000000000 */
[----:B------:R-:W0:Y:S02]  /*0250*/  MUFU.SQRT R19, R18 ;  /* 0x0000001200137308 */ /* 0x000e240000002000 */
[C---:B0-----:R-:W-:Y:S02]  /*0260*/  FSETP.GT.AND P0, PT, R19.reuse, 8.50705917302346158658e+37, PT ;  /* 0x7e8000001300780b */ /* 0x041fe40003f04000 */
[----:B------:R-:W-:-:S11]  /*0270*/  FSETP.GEU.AND P1, PT, R19, 1.175494350822287508e-38, PT ;  /* 0x008000001300780b */ /* 0x000fd60003f2e000 */
[----:B------:R-:W-:-:S04]  /*0280*/  @P0 FMUL R19, R19, 0.25 ;  /* 0x3e80000013130820 */ /* 0x000fc80000400000 */
[----:B------:R-:W-:-:S06]  /*0290*/  @!P1 FMUL R19, R19, 16777216 ;  /* 0x4b80000013139820 */ /* 0x000fcc0000400000 */
[----:B------:R-:W0:Y:S01]  /*02a0*/  MUFU.RCP R19, R19 ;  /* 0x0000001300137308 */ /* 0x000e220000001000 */
[----:B------:R-:W-:Y:S01]  /*02b0*/  FSEL R10, R10, 1, P0 ;  /* 0x3f8000000a0a7808 */ /* 0x000fe20000000000 */
[--C-:B-----5:R-:W-:Y:S01]  /*02c0*/  FADD R6, R6, R8.reuse ;  /* 0x0000000806067221 */ /* 0x120fe20000000000 */
[----:B------:R-:W-:-:S03]  /*02d0*/  FADD R7, R7, R8 ;  /* 0x0000000807077221 */ /* 0x000fc60000000000 */
[----:B------:R-:W-:Y:S01]  /*02e0*/  @!P1 FMUL R10, R10, 16777216 ;  /* 0x4b8000000a0a9820 */ /* 0x000fe20000400000 */
[C---:B------:R-:W-:Y:S01]  /*02f0*/  FADD R8, -R9.reuse, R6 ;  /* 0x0000000609087221 */ /* 0x040fe20000000100 */
[----:B------:R-:W-:Y:S02]  /*0300*/  FADD R9, -R9, R7 ;  /* 0x0000000709097221 */ /* 0x000fe40000000100 */
[----:B0-----:R-:W-:-:S04]  /*0310*/  FMUL R10, R19, R10 ;  /* 0x0000000a130a7220 */ /* 0x001fc80000400000 */
[-C--:B------:R-:W-:Y:S01]  /*0320*/  FMUL R8, R8, R10.reuse ;  /* 0x0000000a08087220 */ /* 0x080fe20000400000 */
[----:B------:R-:W-:-:S03]  /*0330*/  FMUL R10, R9, R10 ;  /* 0x0000000a090a7220 */ /* 0x000fc60000400000 */
[C-C-:B--2---:R-:W-:Y:S01]  /*0340*/  FFMA R8, R14.reuse, R8, R17.reuse ;  /* 0x000000080e087223 */ /* 0x144fe20000000011 */
[----:B------:R-:W-:-:S04]  /*0350*/  FFMA R10, R14, R10, R17 ;  /* 0x0000000a0e0a7223 */ /* 0x000fc80000000011 */
[----:B------:R-:W-:Y:S02]  /*0360*/  FSETP.GEU.AND P0, PT, R8, RZ, PT ;  /* 0x000000ff0800720b */ /* 0x000fe40003f0e000 */
[----:B------:R-:W-:Y:S02]  /*0370*/  FSETP.GEU.AND P1, PT, R10, RZ, PT ;  /* 0x000000ff0a00720b */ /* 0x000fe40003f2e000 */
[----:B------:R-:W-:Y:S02]  /*0380*/  FSEL R8, R8, RZ, P0 ;  /* 0x000000ff08087208 */ /* 0x000fe40000000000 */
[----:B------:R-:W-:Y:S01]  /*0390*/  FSEL R9, R10, RZ, P1 ;  /* 0x000000ff0a097208 */ /* 0x000fe20000800000 */
[----:B------:R-:W-:Y:S04]  /*03a0*/  STG.E.64 desc[UR4][R2.64], R6 ;  /* 0x0000000602007986 */ /* 0x000fe8000c101b04 */
[----:B------:R-:W-:Y:S01]  /*03b0*/  STG.E.64 desc[UR4][R4.64], R8 ;  /* 0x0000000804007986 */ /* 0x000fe2000c101b04 */
[----:B------:R-:W-:Y:S05]  /*03c0*/  EXIT ;  /* 0x000000000000794d */ /* 0x000fea0003800000 */
.L_x_0:
[----:B------:R-:W-:-:S00]  /*03d0*/  BRA `(.L_x_0) ;  /* 0xfffffffc00fc7947 */ /* 0x000fc0000383ffff */
[----:B------:R-:W-:-:S00]  /*03e0*/  NOP ;  /* 0x0000000000007918 */ /* 0x000fc00000000000 */
        /* <DEDUP_REMOVED lines=9> */
.L_x_1:


//--------------------- .nv.global.init           --------------------------
	.section	.nv.global.init,"aw",@progbits
.nv.global.init:
	.type		_$_str,@object
	.size		_$_str,(_$_str_$_2 - _$_str)
_$_str:
        /*0000*/ 	.byte	0x5f, 0x5f, 0x43, 0x55, 0x44, 0x41, 0x5f, 0x46, 0x54, 0x5a, 0x00
	.type		_$_str_$_2,@object
	.size		_$_str_$_2,(.L_1 - _$_str_$_2)
_$_str_$_2:
        /*000b*/ 	.byte	0x5f, 0x5f, 0x43, 0x55, 0x44, 0x41, 0x5f, 0x50, 0x52, 0x45, 0x43, 0x5f, 0x53, 0x51, 0x52, 0x54
        /*001b*/ 	.byte	0x00
.L_1:


//--------------------- .nv.constant0.triton_poi_fused__native_batch_norm_legit_no_training_convolution_relu_64 --------------------------
	.section	.nv.constant0.triton_poi_fused__native_batch_norm_legit_no_training_convolution_relu_64,"a",@progbits
	.sectionflags	@""
	.align	4
.nv.constant0.triton_poi_fused__native_batch_norm_legit_no_training_convolution_relu_64:
	.zero		588
